//
// Generated by NVIDIA NVVM Compiler
//
// Compiler Build ID: CL-36424714
// Cuda compilation tools, release 13.0, V13.0.88
// Based on NVVM 20.0.0
//

.version 9.0
.target sm_100
.address_size 64

	// .globl	_Z22trapezoidalIntegrationPfS_S_iS_

.visible .entry _Z22trapezoidalIntegrationPfS_S_iS_(
	.param .u64 .ptr .align 1 _Z22trapezoidalIntegrationPfS_S_iS__param_0,
	.param .u64 .ptr .align 1 _Z22trapezoidalIntegrationPfS_S_iS__param_1,
	.param .u64 .ptr .align 1 _Z22trapezoidalIntegrationPfS_S_iS__param_2,
	.param .u32 _Z22trapezoidalIntegrationPfS_S_iS__param_3,
	.param .u64 .ptr .align 1 _Z22trapezoidalIntegrationPfS_S_iS__param_4
)
{
	.reg .pred 	%p<2>;
	.reg .b32 	%r<6>;
	.reg .b32 	%f<11>;
	.reg .b64 	%rd<14>;
	.reg .b64 	%fd<7>;

	ld.param.u64 	%rd1, [_Z22trapezoidalIntegrationPfS_S_iS__param_0];
	ld.param.u64 	%rd2, [_Z22trapezoidalIntegrationPfS_S_iS__param_1];
	ld.param.u64 	%rd3, [_Z22trapezoidalIntegrationPfS_S_iS__param_2];
	ld.param.u32 	%r2, [_Z22trapezoidalIntegrationPfS_S_iS__param_3];
	ld.param.u64 	%rd4, [_Z22trapezoidalIntegrationPfS_S_iS__param_4];
	mov.u32 	%r3, %ctaid.x;
	mov.u32 	%r4, %ntid.x;
	mov.u32 	%r5, %tid.x;
	mad.lo.s32 	%r1, %r3, %r4, %r5;
	setp.ge.s32 	%p1, %r1, %r2;
	@%p1 bra 	$L__BB0_2;
	cvta.to.global.u64 	%rd5, %rd3;
	cvta.to.global.u64 	%rd6, %rd1;
	cvta.to.global.u64 	%rd7, %rd2;
	cvta.to.global.u64 	%rd8, %rd4;
	mul.wide.s32 	%rd9, %r1, 4;
	add.s64 	%rd10, %rd5, %rd9;
	ld.global.f32 	%f1, [%rd10];
	ld.global.f32 	%f2, [%rd10+4];
	add.f32 	%f3, %f1, %f2;
	cvt.f64.f32 	%fd1, %f3;
	mul.f64 	%fd2, %fd1, 0d3FE0000000000000;
	add.s64 	%rd11, %rd6, %rd9;
	ld.global.f32 	%f4, [%rd11+4];
	ld.global.f32 	%f5, [%rd11];
	sub.f32 	%f6, %f4, %f5;
	cvt.f64.f32 	%fd3, %f6;
	mul.f64 	%fd4, %fd2, %fd3;
	add.s64 	%rd12, %rd7, %rd9;
	ld.global.f32 	%f7, [%rd12+4];
	ld.global.f32 	%f8, [%rd12];
	sub.f32 	%f9, %f7, %f8;
	cvt.f64.f32 	%fd5, %f9;
	mul.f64 	%fd6, %fd4, %fd5;
	cvt.rn.f32.f64 	%f10, %fd6;
	add.s64 	%rd13, %rd8, %rd9;
	st.global.f32 	[%rd13], %f10;
$L__BB0_2:
	ret;

}


// ===== COMPILED SASS (sm_100) =====

	.target	sm_100

	.elftype	@"ET_EXEC"


//--------------------- .note.nv.tkinfo           --------------------------
	.section	.note.nv.tkinfo,"",@"SHT_NOTE"
	.sectionflags	@"SHF_NOTE_NV_TKINFO"
	.tkinfo
        /*0018*/ 	.word	0x00000002
        /*0030*/ 	.string	""
        /*0030*/ 	.string	"ptxas"
        /*0030*/ 	.string	"Cuda compilation tools, release 13.0, V13.0.88"
        /*0030*/ 	.string	"Build cuda_13.0.r13.0/compiler.36424714_0"
        /*0030*/ 	.string	"-arch sm_100 -m 64 "



//--------------------- .note.nv.cuinfo           --------------------------
	.section	.note.nv.cuinfo,"",@"SHT_NOTE"
	.sectionflags	@"SHF_NOTE_NV_CUINFO"
        /*0018*/ 	.short	0x0002
        /*001a*/ 	.short	0x0064
        /*001c*/ 	.short	0x0082
	.zero		2


//--------------------- .nv.info                  --------------------------
	.section	.nv.info,"",@"SHT_CUDA_INFO"
	.align	4


	//----- nvinfo : EIATTR_REGCOUNT
	.align		4
        /*0000*/ 	.byte	0x04, 0x2f
        /*0002*/ 	.short	(.L_1 - .L_0)
	.align		4
.L_0:
        /*0004*/ 	.word	index@(_Z22trapezoidalIntegrationPfS_S_iS_)
        /*0008*/ 	.word	0x00000011


	//----- nvinfo : EIATTR_FRAME_SIZE
	.align		4
.L_1:
        /*000c*/ 	.byte	0x04, 0x11
        /*000e*/ 	.short	(.L_3 - .L_2)
	.align		4
.L_2:
        /*0010*/ 	.word	index@(_Z22trapezoidalIntegrationPfS_S_iS_)
        /*0014*/ 	.word	0x00000000


	//----- nvinfo : EIATTR_MIN_STACK_SIZE
	.align		4
.L_3:
        /*0018*/ 	.byte	0x04, 0x12
        /*001a*/ 	.short	(.L_5 - .L_4)
	.align		4
.L_4:
        /*001c*/ 	.word	index@(_Z22trapezoidalIntegrationPfS_S_iS_)
        /*0020*/ 	.word	0x00000000
.L_5:


//--------------------- .nv.compat                --------------------------
	.section	.nv.compat,"",@"SHT_CUDA_COMPAT_INFO"
	.align	4
        /*0000*/ 	.byte	0x02, 0x09, 0x00, 0x00, 0x02, 0x02, 0x01, 0x00, 0x02, 0x05, 0x05, 0x00, 0x03, 0x07, 0x01, 0x01
        /*0010*/ 	.byte	0x02, 0x03, 0x00, 0x00, 0x02, 0x06, 0x01, 0x00, 0x04, 0x0b, 0x08, 0x00, 0x01, 0x00, 0x00, 0x00
        /*0020*/ 	.byte	0x00, 0x00, 0x00, 0x00


//--------------------- .nv.info._Z22trapezoidalIntegrationPfS_S_iS_ --------------------------
	.section	.nv.info._Z22trapezoidalIntegrationPfS_S_iS_,"",@"SHT_CUDA_INFO"
	.sectionflags	@""
	.align	4


	//----- nvinfo : EIATTR_CUDA_API_VERSION
	.align		4
        /*0000*/ 	.byte	0x04, 0x37
        /*0002*/ 	.short	(.L_7 - .L_6)
.L_6:
        /*0004*/ 	.word	0x00000082


	//----- nvinfo : EIATTR_KPARAM_INFO
	.align		4
.L_7:
        /*0008*/ 	.byte	0x04, 0x17
        /*000a*/ 	.short	(.L_9 - .L_8)
.L_8:
        /*000c*/ 	.word	0x00000000
        /*0010*/ 	.short	0x0004
        /*0012*/ 	.short	0x0020
        /*0014*/ 	.byte	0x00, 0xf5, 0x21, 0x00


	//----- nvinfo : EIATTR_KPARAM_INFO
	.align		4
.L_9:
        /*0018*/ 	.byte	0x04, 0x17
        /*001a*/ 	.short	(.L_11 - .L_10)
.L_10:
        /*001c*/ 	.word	0x00000000
        /*0020*/ 	.short	0x0003
        /*0022*/ 	.short	0x0018
        /*0024*/ 	.byte	0x00, 0xf0, 0x11, 0x00


	//----- nvinfo : EIATTR_KPARAM_INFO
	.align		4
.L_11:
        /*0028*/ 	.byte	0x04, 0x17
        /*002a*/ 	.short	(.L_13 - .L_12)
.L_12:
        /*002c*/ 	.word	0x00000000
        /*0030*/ 	.short	0x0002
        /*0032*/ 	.short	0x0010
        /*0034*/ 	.byte	0x00, 0xf5, 0x21, 0x00


	//----- nvinfo : EIATTR_KPARAM_INFO
	.align		4
.L_13:
        /*0038*/ 	.byte	0x04, 0x17
        /*003a*/ 	.short	(.L_15 - .L_14)
.L_14:
        /*003c*/ 	.word	0x00000000
        /*0040*/ 	.short	0x0001
        /*0042*/ 	.short	0x0008
        /*0044*/ 	.byte	0x00, 0xf5, 0x21, 0x00


	//----- nvinfo : EIATTR_KPARAM_INFO
	.align		4
.L_15:
        /*0048*/ 	.byte	0x04, 0x17
        /*004a*/ 	.short	(.L_17 - .L_16)
.L_16:
        /*004c*/ 	.word	0x00000000
        /*0050*/ 	.short	0x0000
        /*0052*/ 	.short	0x0000
        /*0054*/ 	.byte	0x00, 0xf5, 0x21, 0x00


	//----- nvinfo : EIATTR_SPARSE_MMA_MASK
	.align		4
.L_17:
        /*0058*/ 	.byte	0x03, 0x50
        /*005a*/ 	.short	0x0000


	//----- nvinfo : EIATTR_MAXREG_COUNT
	.align		4
        /*005c*/ 	.byte	0x03, 0x1b
        /*005e*/ 	.short	0x00ff


	//----- nvinfo : EIATTR_MERCURY_ISA_VERSION
	.align		4
        /*0060*/ 	.byte	0x03, 0x5f
        /*0062*/ 	.short	0x0101


	//----- nvinfo : EIATTR_VRC_CTA_INIT_COUNT
	.align		4
        /*0064*/ 	.byte	0x02, 0x4a
	.zero		1
	.zero		1


	//----- nvinfo : EIATTR_EXIT_INSTR_OFFSETS
	.align		4
        /*0068*/ 	.byte	0x04, 0x1c
        /*006a*/ 	.short	(.L_19 - .L_18)


	//   ....[0]....
.L_18:
        /*006c*/ 	.word	0x00000070


	//   ....[1]....
        /*0070*/ 	.word	0x00000220


	//----- nvinfo : EIATTR_CBANK_PARAM_SIZE
	.align		4
.L_19:
        /*0074*/ 	.byte	0x03, 0x19
        /*0076*/ 	.short	0x0028


	//----- nvinfo : EIATTR_PARAM_CBANK
	.align		4
        /*0078*/ 	.byte	0x04, 0x0a
        /*007a*/ 	.short	(.L_21 - .L_20)
	.align		4
.L_20:
        /*007c*/ 	.word	index@(.nv.constant0._Z22trapezoidalIntegrationPfS_S_iS_)
        /*0080*/ 	.short	0x0380
        /*0082*/ 	.short	0x0028


	//----- nvinfo : EIATTR_SW_WAR
	.align		4
.L_21:
        /*0084*/ 	.byte	0x04, 0x36
        /*0086*/ 	.short	(.L_23 - .L_22)
.L_22:
        /*0088*/ 	.word	0x00000008
.L_23:


//--------------------- .nv.callgraph             --------------------------
	.section	.nv.callgraph,"",@"SHT_CUDA_CALLGRAPH"
	.align	4
	.sectionentsize	8
	.align		4
        /*0000*/ 	.word	0x00000000
	.align		4
        /*0004*/ 	.word	0xffffffff
	.align		4
        /*0008*/ 	.word	0x00000000
	.align		4
        /*000c*/ 	.word	0xfffffffe
	.align		4
        /*0010*/ 	.word	0x00000000
	.align		4
        /*0014*/ 	.word	0xfffffffd
	.align		4
        /*0018*/ 	.word	0x00000000
	.align		4
        /*001c*/ 	.word	0xfffffffc


//--------------------- .text._Z22trapezoidalIntegrationPfS_S_iS_ --------------------------
	.section	.text._Z22trapezoidalIntegrationPfS_S_iS_,"ax",@progbits
	.align	128
        .global         _Z22trapezoidalIntegrationPfS_S_iS_
        .type           _Z22trapezoidalIntegrationPfS_S_iS_,@function
        .size           _Z22trapezoidalIntegrationPfS_S_iS_,(.L_x_1 - _Z22trapezoidalIntegrationPfS_S_iS_)
        .other          _Z22trapezoidalIntegrationPfS_S_iS_,@"STO_CUDA_ENTRY STV_DEFAULT"
_Z22trapezoidalIntegrationPfS_S_iS_:
.text._Z22trapezoidalIntegrationPfS_S_iS_:
[----:B------:R-:W-:Y:S01]  /*0000*/  LDC R1, c[0x0][0x37c] ;  /* 0x0000df00ff017b82 */ /* 0x000fe20000000800 */
[----:B------:R-:W0:Y:S07]  /*0010*/  S2R R3, SR_TID.X ;  /* 0x0000000000037919 */ /* 0x000e2e0000002100 */
[----:B------:R-:W0:Y:S01]  /*0020*/  S2UR UR4, SR_CTAID.X ;  /* 0x00000000000479c3 */ /* 0x000e220000002500 */
[----:B------:R-:W1:Y:S07]  /*0030*/  LDCU UR5, c[0x0][0x398] ;  /* 0x00007300ff0577ac */ /* 0x000e6e0008000800 */
[----:B------:R-:W0:Y:S02]  /*0040*/  LDC R0, c[0x0][0x360] ;  /* 0x0000d800ff007b82 */ /* 0x000e240000000800 */
[----:B0-----:R-:W-:-:S05]  /*0050*/  IMAD R0, R0, UR4, R3 ;  /* 0x0000000400007c24 */ /* 0x001fca000f8e0203 */
[----:B-1----:R-:W-:-:S13]  /*0060*/  ISETP.GE.AND P0, PT, R0, UR5, PT ;  /* 0x0000000500007c0c */ /* 0x002fda000bf06270 */
[----:B------:R-:W-:Y:S05]  /*0070*/  @P0 EXIT ;  /* 0x000000000000094d */ /* 0x000fea0003800000 */
[----:B------:R-:W0:Y:S01]  /*0080*/  LDC.64 R2, c[0x0][0x390] ;  /* 0x0000e400ff027b82 */ /* 0x000e220000000a00 */
[----:B------:R-:W1:Y:S07]  /*0090*/  LDCU.64 UR4, c[0x0][0x358] ;  /* 0x00006b00ff0477ac */ /* 0x000e6e0008000a00 */
[----:B------:R-:W2:Y:S08]  /*00a0*/  LDC.64 R6, c[0x0][0x380] ;  /* 0x0000e000ff067b82 */ /* 0x000eb00000000a00 */
[----:B------:R-:W3:Y:S01]  /*00b0*/  LDC.64 R10, c[0x0][0x388] ;  /* 0x0000e200ff0a7b82 */ /* 0x000ee20000000a00 */
[----:B0-----:R-:W-:-:S05]  /*00c0*/  IMAD.WIDE R2, R0, 0x4, R2 ;  /* 0x0000000400027825 */ /* 0x001fca00078e0202 */
[----:B-1----:R-:W4:Y:S01]  /*00d0*/  LDG.E R4, desc[UR4][R2.64] ;  /* 0x0000000402047981 */ /* 0x002f22000c1e1900 */
[----:B--2---:R-:W-:-:S03]  /*00e0*/  IMAD.WIDE R6, R0, 0x4, R6 ;  /* 0x0000000400067825 */ /* 0x004fc600078e0206 */
[----:B------:R-:W4:Y:S04]  /*00f0*/  LDG.E R5, desc[UR4][R2.64+0x4] ;  /* 0x0000040402057981 */ /* 0x000f28000c1e1900 */
[----:B------:R-:W2:Y:S04]  /*0100*/  LDG.E R8, desc[UR4][R6.64+0x4] ;  /* 0x0000040406087981 */ /* 0x000ea8000c1e1900 */
[----:B------:R0:W2:Y:S01]  /*0110*/  LDG.E R9, desc[UR4][R6.64] ;  /* 0x0000000406097981 */ /* 0x0000a2000c1e1900 */
[----:B---3--:R-:W-:-:S05]  /*0120*/  IMAD.WIDE R10, R0, 0x4, R10 ;  /* 0x00000004000a7825 */ /* 0x008fca00078e020a */
[----:B------:R-:W3:Y:S04]  /*0130*/  LDG.E R13, desc[UR4][R10.64+0x4] ;  /* 0x000004040a0d7981 */ /* 0x000ee8000c1e1900 */
[----:B------:R-:W3:Y:S01]  /*0140*/  LDG.E R14, desc[UR4][R10.64] ;  /* 0x000000040a0e7981 */ /* 0x000ee2000c1e1900 */
[----:B0-----:R-:W0:Y:S01]  /*0150*/  LDC.64 R6, c[0x0][0x3a0] ;  /* 0x0000e800ff067b82 */ /* 0x001e220000000a00 */
[----:B----4-:R-:W-:-:S04]  /*0160*/  FADD R12, R4, R5 ;  /* 0x00000005040c7221 */ /* 0x010fc80000000000 */
[----:B------:R-:W1:Y:S01]  /*0170*/  F2F.F64.F32 R4, R12 ;  /* 0x0000000c00047310 */ /* 0x000e620000201800 */
[----:B--2---:R-:W-:-:S07]  /*0180*/  FADD R8, R8, -R9 ;  /* 0x8000000908087221 */ /* 0x004fce0000000000 */
[----:B------:R-:W2:Y:S01]  /*0190*/  F2F.F64.F32 R8, R8 ;  /* 0x0000000800087310 */ /* 0x000ea20000201800 */
[----:B---3--:R-:W-:Y:S01]  /*01a0*/  FADD R13, R13, -R14 ;  /* 0x8000000e0d0d7221 */ /* 0x008fe20000000000 */
[----:B-1----:R-:W-:-:S06]  /*01b0*/  DMUL R4, R4, 0.5 ;  /* 0x3fe0000004047828 */ /* 0x002fcc0000000000 */
[----:B------:R-:W1:Y:S02]  /*01c0*/  F2F.F64.F32 R2, R13 ;  /* 0x0000000d00027310 */ /* 0x000e640000201800 */
[----:B--2---:R-:W-:-:S08]  /*01d0*/  DMUL R4, R4, R8 ;  /* 0x0000000804047228 */ /* 0x004fd00000000000 */
[----:B-1----:R-:W-:Y:S01]  /*01e0*/  DMUL R2, R4, R2 ;  /* 0x0000000204027228 */ /* 0x002fe20000000000 */
[----:B0-----:R-:W-:-:S09]  /*01f0*/  IMAD.WIDE R4, R0, 0x4, R6 ;  /* 0x0000000400047825 */ /* 0x001fd200078e0206 */
[----:B------:R-:W0:Y:S02]  /*0200*/  F2F.F32.F64 R3, R2 ;  /* 0x0000000200037310 */ /* 0x000e240000301000 */
[----:B0-----:R-:W-:Y:S01]  /*0210*/  STG.E desc[UR4][R4.64], R3 ;  /* 0x0000000304007986 */ /* 0x001fe2000c101904 */
[----:B------:R-:W-:Y:S05]  /*0220*/  EXIT ;  /* 0x000000000000794d */ /* 0x000fea0003800000 */
.L_x_0:
[----:B------:R-:W-:-:S00]  /*0230*/  BRA `(.L_x_0) ;  /* 0xfffffffc00fc7947 */ /* 0x000fc0000383ffff */
[----:B------:R-:W-:-:S00]  /*0240*/  NOP ;  /* 0x0000000000007918 */ /* 0x000fc00000000000 */
        /* <DEDUP_REMOVED lines=11> */
.L_x_1:


//--------------------- .nv.shared.reserved.0     --------------------------
	.section	.nv.shared.reserved.0,"aw",@nobits
	.weak		__nv_reservedSMEM_offset_0_alias
	.size		__nv_reservedSMEM_offset_0_alias, 0, 64
	.other		__nv_reservedSMEM_offset_0_alias,@"STO_CUDA_RESERVED_SHARED STV_DEFAULT"
__nv_reservedSMEM_offset_0_alias:
	.zero		0
	.zero		64


//--------------------- .nv.constant0._Z22trapezoidalIntegrationPfS_S_iS_ --------------------------
	.section	.nv.constant0._Z22trapezoidalIntegrationPfS_S_iS_,"a",@progbits
	.sectionflags	@""
	.align	4
.nv.constant0._Z22trapezoidalIntegrationPfS_S_iS_:
	.zero		936


//--------------------- SYMBOLS --------------------------

	.type		.nv.reservedSmem.offset0,@object
	.size		.nv.reservedSmem.offset0,0x4
